	.headerflags	@"EF_CUDA_TEXMODE_UNIFIED EF_CUDA_64BIT_ADDRESS EF_CUDA_ACCELERATORS EF_CUDA_SM90 EF_CUDA_VIRTUAL_SM(EF_CUDA_SM90)"
	.elftype	@"ET_EXEC"


//--------------------- .nv.info                  --------------------------
	.section	.nv.info,"",@"SHT_CUDA_INFO"
	.align	4


	//----- nvinfo : EIATTR_REGCOUNT
	.align		4
        /*0000*/ 	.byte	0x04, 0x2f
        /*0002*/ 	.short	(.L_3 - .L_2)
	.align		4
.L_2:
        /*0004*/ 	.word	index@(triton_poi_fused__native_batch_norm_legit_no_training_max_pool2d_with_indices_relu_26)
        /*0008*/ 	.word	0x0000001a


	//----- nvinfo : EIATTR_MIN_STACK_SIZE
	.align		4
.L_3:
        /*000c*/ 	.byte	0x04, 0x12
        /*000e*/ 	.short	(.L_5 - .L_4)
	.align		4
.L_4:
        /*0010*/ 	.word	index@(triton_poi_fused__native_batch_norm_legit_no_training_max_pool2d_with_indices_relu_26)
        /*0014*/ 	.word	0x00000000


	//----- nvinfo : EIATTR_FRAME_SIZE
	.align		4
.L_5:
        /*0018*/ 	.byte	0x04, 0x11
        /*001a*/ 	.short	(.L_7 - .L_6)
	.align		4
.L_6:
        /*001c*/ 	.word	index@(triton_poi_fused__native_batch_norm_legit_no_training_max_pool2d_with_indices_relu_26)
        /*0020*/ 	.word	0x00000000


	//----- nvinfo : EIATTR_MIN_STACK_SIZE
	.align		4
.L_7:
        /*0024*/ 	.byte	0x04, 0x12
        /*0026*/ 	.short	(.L_9 - .L_8)
	.align		4
.L_8:
        /*0028*/ 	.word	index@(triton_poi_fused__native_batch_norm_legit_no_training_max_pool2d_with_indices_relu_26)
        /*002c*/ 	.word	0x00000000
.L_9:


//--------------------- .nv.info.triton_poi_fused__native_batch_norm_legit_no_training_max_pool2d_with_indices_relu_26 --------------------------
	.section	.nv.info.triton_poi_fused__native_batch_norm_legit_no_training_max_pool2d_with_indices_relu_26,"",@"SHT_CUDA_INFO"
	.sectionflags	@""
	.align	4


	//----- nvinfo : EIATTR_CUDA_API_VERSION
	.align		4
        /*0000*/ 	.byte	0x04, 0x37
        /*0002*/ 	.short	(.L_11 - .L_10)
.L_10:
        /*0004*/ 	.word	0x0000007c


	//----- nvinfo : EIATTR_KPARAM_INFO
	.align		4
.L_11:
        /*0008*/ 	.byte	0x04, 0x17
        /*000a*/ 	.short	(.L_13 - .L_12)
.L_12:
        /*000c*/ 	.word	0x00000000
        /*0010*/ 	.short	0x0007
        /*0012*/ 	.short	0x0038
        /*0014*/ 	.byte	0x00, 0xf0, 0x11, 0x00


	//----- nvinfo : EIATTR_KPARAM_INFO
	.align		4
.L_13:
        /*0018*/ 	.byte	0x04, 0x17
        /*001a*/ 	.short	(.L_15 - .L_14)
.L_14:
        /*001c*/ 	.word	0x00000000
        /*0020*/ 	.short	0x0006
        /*0022*/ 	.short	0x0030
        /*0024*/ 	.byte	0x00, 0xf4, 0x21, 0x00


	//----- nvinfo : EIATTR_KPARAM_INFO
	.align		4
.L_15:
        /*0028*/ 	.byte	0x04, 0x17
        /*002a*/ 	.short	(.L_17 - .L_16)
.L_16:
        /*002c*/ 	.word	0x00000000
        /*0030*/ 	.short	0x0005
        /*0032*/ 	.short	0x0028
        /*0034*/ 	.byte	0x00, 0xf4, 0x21, 0x00


	//----- nvinfo : EIATTR_KPARAM_INFO
	.align		4
.L_17:
        /*0038*/ 	.byte	0x04, 0x17
        /*003a*/ 	.short	(.L_19 - .L_18)
.L_18:
        /*003c*/ 	.word	0x00000000
        /*0040*/ 	.short	0x0004
        /*0042*/ 	.short	0x0020
        /*0044*/ 	.byte	0x00, 0xf4, 0x21, 0x00


	//----- nvinfo : EIATTR_KPARAM_INFO
	.align		4
.L_19:
        /*0048*/ 	.byte	0x04, 0x17
        /*004a*/ 	.short	(.L_21 - .L_20)
.L_20:
        /*004c*/ 	.word	0x00000000
        /*0050*/ 	.short	0x0003
        /*0052*/ 	.short	0x0018
        /*0054*/ 	.byte	0x00, 0xf4, 0x21, 0x00


	//----- nvinfo : EIATTR_KPARAM_INFO
	.align		4
.L_21:
        /*0058*/ 	.byte	0x04, 0x17
        /*005a*/ 	.short	(.L_23 - .L_22)
.L_22:
        /*005c*/ 	.word	0x00000000
        /*0060*/ 	.short	0x0002
        /*0062*/ 	.short	0x0010
        /*0064*/ 	.byte	0x00, 0xf4, 0x21, 0x00


	//----- nvinfo : EIATTR_KPARAM_INFO
	.align		4
.L_23:
        /*0068*/ 	.byte	0x04, 0x17
        /*006a*/ 	.short	(.L_25 - .L_24)
.L_24:
        /*006c*/ 	.word	0x00000000
        /*0070*/ 	.short	0x0001
        /*0072*/ 	.short	0x0008
        /*0074*/ 	.byte	0x00, 0xf4, 0x21, 0x00


	//----- nvinfo : EIATTR_KPARAM_INFO
	.align		4
.L_25:
        /*0078*/ 	.byte	0x04, 0x17
        /*007a*/ 	.short	(.L_27 - .L_26)
.L_26:
        /*007c*/ 	.word	0x00000000
        /*0080*/ 	.short	0x0000
        /*0082*/ 	.short	0x0000
        /*0084*/ 	.byte	0x00, 0xf4, 0x21, 0x00


	//----- nvinfo : EIATTR_SPARSE_MMA_MASK
	.align		4
.L_27:
        /*0088*/ 	.byte	0x03, 0x50
        /*008a*/ 	.short	0x0000


	//----- nvinfo : EIATTR_MAXREG_COUNT
	.align		4
        /*008c*/ 	.byte	0x03, 0x1b
        /*008e*/ 	.short	0x00ff


	//----- nvinfo : EIATTR_EXIT_INSTR_OFFSETS
	.align		4
        /*0090*/ 	.byte	0x04, 0x1c
        /*0092*/ 	.short	(.L_29 - .L_28)


	//   ....[0]....
.L_28:
        /*0094*/ 	.word	0x000008d0


	//   ....[1]....
        /*0098*/ 	.word	0x000008f0


	//----- nvinfo : EIATTR_REQNTID
	.align		4
.L_29:
        /*009c*/ 	.byte	0x04, 0x10
        /*009e*/ 	.short	(.L_31 - .L_30)
.L_30:
        /*00a0*/ 	.word	0x00000080
        /*00a4*/ 	.word	0x00000001
        /*00a8*/ 	.word	0x00000001


	//----- nvinfo : EIATTR_CBANK_PARAM_SIZE
	.align		4
.L_31:
        /*00ac*/ 	.byte	0x03, 0x19
        /*00ae*/ 	.short	0x003c


	//----- nvinfo : EIATTR_PARAM_CBANK
	.align		4
        /*00b0*/ 	.byte	0x04, 0x0a
        /*00b2*/ 	.short	(.L_33 - .L_32)
	.align		4
.L_32:
        /*00b4*/ 	.word	index@(.nv.constant0.triton_poi_fused__native_batch_norm_legit_no_training_max_pool2d_with_indices_relu_26)
        /*00b8*/ 	.short	0x0210
        /*00ba*/ 	.short	0x003c


	//----- nvinfo : EIATTR_SW_WAR
	.align		4
.L_33:
        /*00bc*/ 	.byte	0x04, 0x36
        /*00be*/ 	.short	(.L_35 - .L_34)
.L_34:
        /*00c0*/ 	.word	0x00000008
.L_35:


//--------------------- .nv.callgraph             --------------------------
	.section	.nv.callgraph,"",@"SHT_CUDA_CALLGRAPH"
	.align	4
	.sectionentsize	8
	.align		4
        /*0000*/ 	.word	0x00000000
	.align		4
        /*0004*/ 	.word	0xffffffff
	.align		4
        /*0008*/ 	.word	0x00000000
	.align		4
        /*000c*/ 	.word	0xfffffffe
	.align		4
        /*0010*/ 	.word	0x00000000
	.align		4
        /*0014*/ 	.word	0xfffffffd
	.align		4
        /*0018*/ 	.word	0x00000000
	.align		4
        /*001c*/ 	.word	0xfffffffc


//--------------------- .nv.constant4             --------------------------
	.section	.nv.constant4,"a",@progbits
	.align	8
	.align		8
.nv.constant4:
        /*0000*/ 	.dword	_$_str
	.align		8
        /*0008*/ 	.dword	_$_str_$_2


//--------------------- .text.triton_poi_fused__native_batch_norm_legit_no_training_max_pool2d_with_indices_relu_26 --------------------------
	.section	.text.triton_poi_fused__native_batch_norm_legit_no_training_max_pool2d_with_indices_relu_26,"ax",@progbits
	.align	128
        .global         triton_poi_fused__native_batch_norm_legit_no_training_max_pool2d_with_indices_relu_26
        .type           triton_poi_fused__native_batch_norm_legit_no_training_max_pool2d_with_indices_relu_26,@function
        .size           triton_poi_fused__native_batch_norm_legit_no_training_max_pool2d_with_indices_relu_26,(.L_x_1 - triton_poi_fused__native_batch_norm_legit_no_training_max_pool2d_with_indices_relu_26)
        .other          triton_poi_fused__native_batch_norm_legit_no_training_max_pool2d_with_indices_relu_26,@"STO_CUDA_ENTRY STV_DEFAULT"
triton_poi_fused__native_batch_norm_legit_no_training_max_pool2d_with_indices_relu_26:
.text.triton_poi_fused__native_batch_norm_legit_no_training_max_pool2d_with_indices_relu_26:
[----:B------:R-:W0:Y:S01]  /*0000*/  LDC R1, c[0x0][0x28] ;  /* 0x00000a00ff017b82 */ /* 0x000e220000000800 */
[----:B------:R-:W1:Y:S07]  /*0010*/  S2R R0, SR_TID.X ;  /* 0x0000000000007919 */ /* 0x000e6e0000002100 */
[----:B------:R-:W2:Y:S01]  /*0020*/  LDC.64 R2, c[0x0][0x210] ;  /* 0x00008400ff027b82 */ /* 0x000ea20000000a00 */
[----:B------:R-:W-:Y:S01]  /*0030*/  ULDC.64 UR4, c[0x0][0x208] ;  /* 0x0000820000047ab9 */ /* 0x000fe20000000a00 */
[----:B------:R-:W3:Y:S01]  /*0040*/  S2R R7, SR_CTAID.X ;  /* 0x0000000000077919 */ /* 0x000ee20000002500 */
[----:B------:R-:W-:Y:S01]  /*0050*/  IMAD.MOV.U32 R23, RZ, RZ, RZ ;  /* 0x000000ffff177224 */ /* 0x000fe200078e00ff */
[----:B------:R-:W-:Y:S01]  /*0060*/  ULDC.64 UR6, c[0x0][0x238] ;  /* 0x00008e0000067ab9 */ /* 0x000fe20000000a00 */
[----:B-1----:R-:W-:-:S05]  /*0070*/  IMAD.SHL.U32 R0, R0, 0x2, RZ ;  /* 0x0000000200007824 */ /* 0x002fca00078e00ff */
[----:B------:R-:W-:-:S05]  /*0080*/  LOP3.LUT R0, R0, 0xfe, RZ, 0xc0, !PT ;  /* 0x000000fe00007812 */ /* 0x000fca00078ec0ff */
[----:B---3--:R-:W-:Y:S01]  /*0090*/  IMAD R0, R7, 0x100, R0 ;  /* 0x0000010007007824 */ /* 0x008fe200078e0200 */
[----:B------:R-:W-:-:S03]  /*00a0*/  SHF.R.S32.HI R7, RZ, 0x17, R7 ;  /* 0x00000017ff077819 */ /* 0x000fc60000011407 */
[C---:B------:R-:W-:Y:S01]  /*00b0*/  VIADD R4, R0.reuse, 0x1 ;  /* 0x0000000100047836 */ /* 0x040fe20000000000 */
[----:B------:R-:W-:Y:S02]  /*00c0*/  SHF.R.S32.HI R5, RZ, 0x1f, R0 ;  /* 0x0000001fff057819 */ /* 0x000fe40000011400 */
[----:B------:R-:W-:Y:S02]  /*00d0*/  ISETP.GE.AND P0, PT, R0, 0x100, PT ;  /* 0x000001000000780c */ /* 0x000fe40003f06270 */
[----:B------:R-:W-:Y:S02]  /*00e0*/  LEA.HI R6, R5, R0, RZ, 0x2 ;  /* 0x0000000005067211 */ /* 0x000fe400078f10ff */
[----:B------:R-:W-:Y:S02]  /*00f0*/  SGXT R5, R7, 0x1 ;  /* 0x000000010705781a */ /* 0x000fe40000000200 */
[C---:B------:R-:W-:Y:S01]  /*0100*/  LOP3.LUT R7, R6.reuse, 0x7ffffffc, RZ, 0xc0, !PT ;  /* 0x7ffffffc06077812 */ /* 0x040fe200078ec0ff */
[----:B------:R-:W-:Y:S01]  /*0110*/  IMAD.SHL.U32 R8, R6, 0x4, RZ ;  /* 0x0000000406087824 */ /* 0x000fe200078e00ff */
[----:B------:R-:W-:-:S03]  /*0120*/  LEA.HI R6, R5, R4, RZ, 0x2 ;  /* 0x0000000405067211 */ /* 0x000fc600078f10ff */
[----:B------:R-:W-:Y:S01]  /*0130*/  IMAD.IADD R7, R0, 0x1, -R7 ;  /* 0x0000000100077824 */ /* 0x000fe200078e0a07 */
[----:B------:R-:W-:Y:S02]  /*0140*/  LOP3.LUT R10, R8, 0xfffffff0, RZ, 0xc0, !PT ;  /* 0xfffffff0080a7812 */ /* 0x000fe400078ec0ff */
[----:B------:R-:W-:-:S03]  /*0150*/  LOP3.LUT R9, R6, 0x7ffffffc, RZ, 0xc0, !PT ;  /* 0x7ffffffc06097812 */ /* 0x000fc600078ec0ff */
[----:B------:R-:W-:Y:S02]  /*0160*/  IMAD R13, R7, 0x2, R10 ;  /* 0x00000002070d7824 */ /* 0x000fe400078e020a */
[----:B------:R-:W-:Y:S02]  /*0170*/  IMAD.IADD R8, R4, 0x1, -R9 ;  /* 0x0000000104087824 */ /* 0x000fe400078e0a09 */
[----:B------:R-:W-:Y:S02]  /*0180*/  IMAD.MOV.U32 R4, RZ, RZ, RZ ;  /* 0x000000ffff047224 */ /* 0x000fe400078e00ff */
[----:B------:R-:W-:Y:S02]  /*0190*/  IMAD.MOV.U32 R9, RZ, RZ, RZ ;  /* 0x000000ffff097224 */ /* 0x000fe400078e00ff */
[----:B--2---:R-:W-:-:S04]  /*01a0*/  IMAD.WIDE R6, R13, 0x4, R2 ;  /* 0x000000040d067825 */ /* 0x004fc800078e0202 */
[----:B------:R-:W-:Y:S01]  /*01b0*/  IMAD R21, R8, 0x2, R10 ;  /* 0x0000000208157824 */ /* 0x000fe200078e020a */
[----:B------:R-:W2:Y:S01]  /*01c0*/  @!P0 LDG.E.EL R4, desc[UR4][R6.64] ;  /* 0x0000000406048981 */ /* 0x000ea2000c2e1900 */
[----:B------:R-:W-:Y:S02]  /*01d0*/  IMAD.MOV.U32 R12, RZ, RZ, RZ ;  /* 0x000000ffff0c7224 */ /* 0x000fe400078e00ff */
[----:B------:R-:W-:Y:S01]  /*01e0*/  IMAD.WIDE R14, R21, 0x4, R2 ;  /* 0x00000004150e7825 */ /* 0x000fe200078e0202 */
[----:B------:R1:W2:Y:S03]  /*01f0*/  @!P0 LDG.E.EL R9, desc[UR4][R6.64+0x4] ;  /* 0x0000040406098981 */ /* 0x0002a6000c2e1900 */
[----:B------:R-:W-:Y:S01]  /*0200*/  VIADD R11, R13, 0x8 ;  /* 0x000000080d0b7836 */ /* 0x000fe20000000000 */
[----:B------:R-:W3:Y:S01]  /*0210*/  @!P0 LDG.E.EL R23, desc[UR4][R14.64] ;  /* 0x000000040e178981 */ /* 0x000ee2000c2e1900 */
[----:B------:R-:W-:-:S02]  /*0220*/  IMAD.MOV.U32 R8, RZ, RZ, RZ ;  /* 0x000000ffff087224 */ /* 0x000fc400078e00ff */
[--C-:B------:R-:W-:Y:S01]  /*0230*/  IMAD.WIDE R10, R11, 0x4, R2.reuse ;  /* 0x000000040b0a7825 */ /* 0x100fe200078e0202 */
[----:B------:R-:W3:Y:S03]  /*0240*/  @!P0 LDG.E.EL R12, desc[UR4][R14.64+0x4] ;  /* 0x000004040e0c8981 */ /* 0x000ee6000c2e1900 */
[----:B------:R-:W-:Y:S01]  /*0250*/  VIADD R17, R21, 0x8 ;  /* 0x0000000815117836 */ /* 0x000fe20000000000 */
[----:B------:R-:W4:Y:S01]  /*0260*/  @!P0 LDG.E.EL R8, desc[UR4][R10.64] ;  /* 0x000000040a088981 */ /* 0x000f22000c2e1900 */
[----:B------:R-:W-:Y:S02]  /*0270*/  IMAD.MOV.U32 R20, RZ, RZ, RZ ;  /* 0x000000ffff147224 */ /* 0x000fe400078e00ff */
[----:B------:R-:W-:Y:S01]  /*0280*/  IMAD.WIDE R16, R17, 0x4, R2 ;  /* 0x0000000411107825 */ /* 0x000fe200078e0202 */
[----:B-1----:R-:W-:-:S03]  /*0290*/  CS2R R6, SRZ ;  /* 0x0000000000067805 */ /* 0x002fc6000001ff00 */
[----:B------:R-:W-:Y:S01]  /*02a0*/  VIADD R19, R13, 0x9 ;  /* 0x000000090d137836 */ /* 0x000fe20000000000 */
[----:B------:R-:W5:Y:S03]  /*02b0*/  @!P0 LDG.E.EL R20, desc[UR4][R16.64] ;  /* 0x0000000410148981 */ /* 0x000f66000c2e1900 */
[----:B------:R-:W-:-:S05]  /*02c0*/  IMAD.WIDE R18, R19, 0x4, R2 ;  /* 0x0000000413127825 */ /* 0x000fca00078e0202 */
[----:B------:R-:W5:Y:S01]  /*02d0*/  @!P0 LDG.E.EL R6, desc[UR4][R18.64] ;  /* 0x0000000412068981 */ /* 0x000f62000c2e1900 */
[----:B------:R-:W-:-:S04]  /*02e0*/  VIADD R21, R21, 0x9 ;  /* 0x0000000915157836 */ /* 0x000fc80000000000 */
[----:B------:R-:W-:Y:S01]  /*02f0*/  IMAD.WIDE R2, R21, 0x4, R2 ;  /* 0x0000000415027825 */ /* 0x000fe200078e0202 */
[----:B------:R-:W-:-:S04]  /*0300*/  LEA.HI R5, R5, R0, RZ, 0x4 ;  /* 0x0000000005057211 */ /* 0x000fc800078f20ff */
[----:B------:R1:W5:Y:S01]  /*0310*/  @!P0 LDG.E.EL R7, desc[UR4][R2.64] ;  /* 0x0000000402078981 */ /* 0x000362000c2e1900 */
[----:B------:R-:W-:Y:S01]  /*0320*/  SHF.R.S32.HI R5, RZ, 0x4, R5 ;  /* 0x00000004ff057819 */ /* 0x000fe20000011405 */
[----:B-1----:R-:W1:Y:S01]  /*0330*/  LDC.64 R2, c[0x0][0x220] ;  /* 0x00008800ff027b82 */ /* 0x002e620000000a00 */
[C---:B--2---:R-:W-:Y:S02]  /*0340*/  FSETP.GT.AND P5, PT, R9.reuse, R4, PT ;  /* 0x000000040900720b */ /* 0x044fe40003fa4000 */
[----:B------:R-:W-:Y:S02]  /*0350*/  FSETP.NAN.AND P1, PT, R9, R9, PT ;  /* 0x000000090900720b */ /* 0x000fe40003f28000 */
[----:B---3--:R-:W-:Y:S02]  /*0360*/  FSETP.GT.AND P4, PT, R12, R23, PT ;  /* 0x000000170c00720b */ /* 0x008fe40003f84000 */
[----:B----4-:R-:W-:-:S07]  /*0370*/  FSETP.NAN.AND P3, PT, R8, R8, PT ;  /* 0x000000080800720b */ /* 0x010fce0003f68000 */
[----:B------:R-:W-:Y:S02]  /*0380*/  @!P5 SEL R9, R9, R4, P1 ;  /* 0x000000040909d207 */ /* 0x000fe40000800000 */
[----:B------:R-:W-:Y:S02]  /*0390*/  FSETP.NAN.AND P2, PT, R12, R12, PT ;  /* 0x0000000c0c00720b */ /* 0x000fe40003f48000 */
[----:B-----5:R-:W-:Y:S02]  /*03a0*/  FSETP.NAN.AND P1, PT, R20, R20, PT ;  /* 0x000000141400720b */ /* 0x020fe40003f28000 */
[----:B------:R-:W-:Y:S02]  /*03b0*/  P2R R14, PR, RZ, 0x10 ;  /* 0x00000010ff0e7803 */ /* 0x000fe40000000000 */
[----:B------:R-:W-:Y:S02]  /*03c0*/  @!P4 SEL R12, R12, R23, P2 ;  /* 0x000000170c0cc207 */ /* 0x000fe40001000000 */
[----:B------:R-:W-:-:S02]  /*03d0*/  FSETP.GEU.AND P4, PT, R9, R8, PT ;  /* 0x000000080900720b */ /* 0x000fc40003f8e000 */
[----:B------:R-:W-:Y:S02]  /*03e0*/  FSETP.NAN.AND P2, PT, R6, R6, PT ;  /* 0x000000060600720b */ /* 0x000fe40003f48000 */
[----:B------:R-:W-:Y:S02]  /*03f0*/  LEA.HI R4, R5, R5, RZ, 0x2 ;  /* 0x0000000505047211 */ /* 0x000fe400078f10ff */
[----:B------:R-:W-:Y:S02]  /*0400*/  @!P3 SEL R8, R8, R9, !P4 ;  /* 0x000000090808b207 */ /* 0x000fe40006000000 */
[----:B------:R-:W-:Y:S02]  /*0410*/  FSETP.GEU.AND P3, PT, R12, R20, PT ;  /* 0x000000140c00720b */ /* 0x000fe40003f6e000 */
[----:B------:R-:W-:Y:S02]  /*0420*/  LOP3.LUT R4, R4, 0xfffffffc, RZ, 0xc0, !PT ;  /* 0xfffffffc04047812 */ /* 0x000fe400078ec0ff */
[----:B------:R-:W-:-:S02]  /*0430*/  @!P1 SEL R20, R20, R12, !P3 ;  /* 0x0000000c14149207 */ /* 0x000fc40005800000 */
[----:B------:R-:W-:Y:S01]  /*0440*/  FSETP.GEU.AND P1, PT, R8, R6, PT ;  /* 0x000000060800720b */ /* 0x000fe20003f2e000 */
[----:B------:R-:W-:-:S03]  /*0450*/  IMAD.IADD R13, R5, 0x1, -R4 ;  /* 0x00000001050d7824 */ /* 0x000fc600078e0a04 */
[----:B------:R-:W-:Y:S01]  /*0460*/  @!P2 FSEL R6, R6, R8, !P1 ;  /* 0x000000080606a208 */ /* 0x000fe20004800000 */
[----:B------:R-:W-:Y:S02]  /*0470*/  IMAD.MOV.U32 R8, RZ, RZ, RZ ;  /* 0x000000ffff087224 */ /* 0x000fe400078e00ff */
[----:B-1----:R-:W-:-:S04]  /*0480*/  IMAD.WIDE R4, R13, 0x4, R2 ;  /* 0x000000040d047825 */ /* 0x002fc800078e0202 */
[----:B------:R-:W-:Y:S01]  /*0490*/  IMAD.MOV.U32 R2, RZ, RZ, RZ ;  /* 0x000000ffff027224 */ /* 0x000fe200078e00ff */
[----:B------:R-:W2:Y:S05]  /*04a0*/  @!P0 LDG.E.EL R8, desc[UR4][R4.64] ;  /* 0x0000000404088981 */ /* 0x000eaa000c2e1900 */
[----:B------:R1:W3:Y:S01]  /*04b0*/  @!P0 LDG.E.EL R2, desc[UR4][R4.64] ;  /* 0x0000000404028981 */ /* 0x0002e2000c2e1900 */
[CC--:B------:R-:W-:Y:S02]  /*04c0*/  FSETP.NAN.AND P6, PT, R7.reuse, R7.reuse, PT ;  /* 0x000000070700720b */ /* 0x0c0fe40003fc8000 */
[----:B------:R-:W-:Y:S01]  /*04d0*/  FSETP.GEU.AND P2, PT, R20, R7, PT ;  /* 0x000000071400720b */ /* 0x000fe20003f4e000 */
[----:B-1----:R-:W1:Y:S10]  /*04e0*/  LDC.64 R4, c[0x0][0x230] ;  /* 0x00008c00ff047b82 */ /* 0x002e740000000a00 */
[----:B------:R-:W-:-:S02]  /*04f0*/  @!P6 FSEL R7, R7, R20, !P2 ;  /* 0x000000140707e208 */ /* 0x000fc40005000000 */
[----:B------:R-:W4:Y:S01]  /*0500*/  LDC.64 R20, c[0x0][0x218] ;  /* 0x00008600ff147b82 */ /* 0x000f220000000a00 */
[----:B------:R-:W-:Y:S02]  /*0510*/  P2R R15, PR, RZ, 0x10 ;  /* 0x00000010ff0f7803 */ /* 0x000fe40000000000 */
[----:B------:R-:W-:Y:S01]  /*0520*/  SEL R9, RZ, 0x1, !P5 ;  /* 0x00000001ff097807 */ /* 0x000fe20006800000 */
[----:B------:R-:W-:Y:S02]  /*0530*/  IMAD.MOV.U32 R11, RZ, RZ, 0x3e800000 ;  /* 0x3e800000ff0b7424 */ /* 0x000fe400078e00ff */
[----:B------:R-:W-:Y:S02]  /*0540*/  IMAD.MOV.U32 R23, RZ, RZ, RZ ;  /* 0x000000ffff177224 */ /* 0x000fe400078e00ff */
[----:B------:R-:W-:Y:S01]  /*0550*/  IMAD.MOV.U32 R18, RZ, RZ, RZ ;  /* 0x000000ffff127224 */ /* 0x000fe200078e00ff */
[----:B------:R-:W-:Y:S01]  /*0560*/  CS2R R16, SRZ ;  /* 0x0000000000107805 */ /* 0x000fe2000001ff00 */
[----:B-1----:R-:W-:-:S04]  /*0570*/  IMAD.WIDE R4, R13, 0x4, R4 ;  /* 0x000000040d047825 */ /* 0x002fc800078e0204 */
[----:B----4-:R-:W-:-:S05]  /*0580*/  IMAD.WIDE R20, R13, 0x4, R20 ;  /* 0x000000040d147825 */ /* 0x010fca00078e0214 */
[----:B------:R-:W4:Y:S04]  /*0590*/  @!P0 LDG.E.EL R23, desc[UR4][R20.64] ;  /* 0x0000000414178981 */ /* 0x000f28000c2e1900 */
[----:B------:R1:W5:Y:S01]  /*05a0*/  @!P0 LDG.E.EL R18, desc[UR4][R20.64] ;  /* 0x0000000414128981 */ /* 0x000362000c2e1900 */
[----:B--2---:R-:W-:-:S04]  /*05b0*/  FADD R3, R8, 9.9999997473787516356e-06 ;  /* 0x3727c5ac08037421 */ /* 0x004fc80000000000 */
[----:B------:R2:W1:Y:S01]  /*05c0*/  MUFU.SQRT R10, R3 ;  /* 0x00000003000a7308 */ /* 0x0004620000002000 */
[----:B---3--:R-:W-:-:S07]  /*05d0*/  FADD R12, R2, 9.9999997473787516356e-06 ;  /* 0x3727c5ac020c7421 */ /* 0x008fce0000000000 */
[----:B------:R-:W3:Y:S01]  /*05e0*/  MUFU.SQRT R19, R12 ;  /* 0x0000000c00137308 */ /* 0x000ee20000002000 */
[----:B--2---:R-:W2:Y:S01]  /*05f0*/  LDC.64 R2, c[0x0][0x228] ;  /* 0x00008a00ff027b82 */ /* 0x004ea20000000a00 */
[C---:B01----:R-:W-:Y:S02]  /*0600*/  FSETP.GT.AND P6, PT, R10.reuse, 8.50705917302346158658e+37, PT ;  /* 0x7e8000000a00780b */ /* 0x043fe40003fc4000 */
[----:B------:R-:W-:Y:S02]  /*0610*/  FSETP.GEU.AND P5, PT, R10, 1.175494350822287508e-38, PT ;  /* 0x008000000a00780b */ /* 0x000fe40003fae000 */
[----:B---3--:R-:W-:Y:S02]  /*0620*/  FSETP.GT.AND P4, PT, R19, 8.50705917302346158658e+37, PT ;  /* 0x7e8000001300780b */ /* 0x008fe40003f84000 */
[----:B------:R-:W-:-:S07]  /*0630*/  FSEL R8, R11, 1, P6 ;  /* 0x3f8000000b087808 */ /* 0x000fce0003000000 */
[----:B------:R-:W-:Y:S01]  /*0640*/  @P6 FMUL R10, R10, 0.25 ;  /* 0x3e8000000a0a6820 */ /* 0x000fe20000400000 */
[----:B------:R-:W-:Y:S01]  /*0650*/  FSETP.GEU.AND P6, PT, R19, 1.175494350822287508e-38, PT ;  /* 0x008000001300780b */ /* 0x000fe20003fce000 */
[----:B------:R-:W-:Y:S01]  /*0660*/  @!P5 FMUL R8, R8, 16777216 ;  /* 0x4b8000000808d820 */ /* 0x000fe20000400000 */
[----:B------:R-:W-:Y:S01]  /*0670*/  FSEL R11, R11, 1, P4 ;  /* 0x3f8000000b0b7808 */ /* 0x000fe20002000000 */
[----:B------:R-:W-:Y:S01]  /*0680*/  @!P5 FMUL R10, R10, 16777216 ;  /* 0x4b8000000a0ad820 */ /* 0x000fe20000400000 */
[----:B------:R-:W-:Y:S01]  /*0690*/  ISETP.NE.AND P5, PT, R14, RZ, PT ;  /* 0x000000ff0e00720c */ /* 0x000fe20003fa5270 */
[----:B------:R-:W-:Y:S01]  /*06a0*/  @P4 FMUL R19, R19, 0.25 ;  /* 0x3e80000013134820 */ /* 0x000fe20000400000 */
[----:B------:R-:W-:Y:S02]  /*06b0*/  ISETP.NE.AND P4, PT, R15, RZ, PT ;  /* 0x000000ff0f00720c */ /* 0x000fe40003f85270 */
[----:B------:R-:W-:Y:S01]  /*06c0*/  CS2R R14, SRZ ;  /* 0x00000000000e7805 */ /* 0x000fe2000001ff00 */
[----:B--2---:R-:W-:Y:S01]  /*06d0*/  IMAD.WIDE R2, R13, 0x4, R2 ;  /* 0x000000040d027825 */ /* 0x004fe200078e0202 */
[----:B------:R-:W0:Y:S01]  /*06e0*/  MUFU.RCP R21, R10 ;  /* 0x0000000a00157308 */ /* 0x000e220000001000 */
[----:B------:R-:W1:Y:S03]  /*06f0*/  LDC.64 R12, c[0x0][0x240] ;  /* 0x00009000ff0c7b82 */ /* 0x000e660000000a00 */
[----:B------:R-:W2:Y:S04]  /*0700*/  @!P0 LDG.E.EL R16, desc[UR4][R2.64] ;  /* 0x0000000402108981 */ /* 0x000ea8000c2e1900 */
[----:B------:R3:W2:Y:S04]  /*0710*/  @!P0 LDG.E.EL R17, desc[UR4][R2.64] ;  /* 0x0000000402118981 */ /* 0x0006a8000c2e1900 */
[----:B------:R-:W2:Y:S04]  /*0720*/  @!P0 LDG.E.EL R15, desc[UR4][R4.64] ;  /* 0x00000004040f8981 */ /* 0x000ea8000c2e1900 */
[----:B------:R5:W2:Y:S01]  /*0730*/  @!P0 LDG.E.EL R14, desc[UR4][R4.64] ;  /* 0x00000004040e8981 */ /* 0x000aa2000c2e1900 */
[----:B------:R-:W-:-:S04]  /*0740*/  @!P6 FMUL R19, R19, 16777216 ;  /* 0x4b8000001313e820 */ /* 0x000fc80000400000 */
[----:B------:R-:W5:Y:S01]  /*0750*/  MUFU.RCP R20, R19 ;  /* 0x0000001300147308 */ /* 0x000f620000001000 */
[----:B------:R-:W-:Y:S01]  /*0760*/  @!P6 FMUL R11, R11, 16777216 ;  /* 0x4b8000000b0be820 */ /* 0x000fe20000400000 */
[----:B---3--:R-:W-:Y:S01]  /*0770*/  SEL R2, RZ, 0x1, !P5 ;  /* 0x00000001ff027807 */ /* 0x008fe20006800000 */
[----:B----4-:R-:W-:Y:S01]  /*0780*/  FADD R23, R6, -R23 ;  /* 0x8000001706177221 */ /* 0x010fe20000000000 */
[----:B0-----:R-:W-:Y:S01]  /*0790*/  FMUL R8, R21, R8 ;  /* 0x0000000815087220 */ /* 0x001fe20000400000 */
[----:B-----5:R-:W-:Y:S01]  /*07a0*/  FADD R18, R7, -R18 ;  /* 0x8000001207127221 */ /* 0x020fe20000000000 */
[----:B------:R-:W-:Y:S02]  /*07b0*/  SEL R9, R9, 0x2, P4 ;  /* 0x0000000209097807 */ /* 0x000fe40002000000 */
[----:B------:R-:W-:Y:S01]  /*07c0*/  SEL R3, R2, 0x2, P3 ;  /* 0x0000000202037807 */ /* 0x000fe20001800000 */
[----:B------:R-:W-:Y:S01]  /*07d0*/  FMUL R8, R23, R8 ;  /* 0x0000000817087220 */ /* 0x000fe20000400000 */
[----:B------:R-:W-:Y:S01]  /*07e0*/  SEL R9, R9, 0x3, P1 ;  /* 0x0000000309097807 */ /* 0x000fe20000800000 */
[----:B------:R-:W-:Y:S01]  /*07f0*/  FMUL R11, R20, R11 ;  /* 0x0000000b140b7220 */ /* 0x000fe20000400000 */
[----:B------:R-:W-:-:S02]  /*0800*/  SEL R4, R3, 0x3, P2 ;  /* 0x0000000303047807 */ /* 0x000fc40001000000 */
[----:B------:R-:W-:Y:S01]  /*0810*/  IADD3 R2, P3, R0, UR6, RZ ;  /* 0x0000000600027c10 */ /* 0x000fe2000ff7e0ff */
[----:B------:R-:W-:Y:S02]  /*0820*/  FMUL R11, R18, R11 ;  /* 0x0000000b120b7220 */ /* 0x000fe40000400000 */
[----:B------:R-:W-:Y:S01]  /*0830*/  IMAD R5, R4, 0x100, R9 ;  /* 0x0000010004057824 */ /* 0x000fe200078e0209 */
[C---:B------:R-:W-:Y:S01]  /*0840*/  LEA.HI.X.SX32 R3, R0.reuse, UR7, 0x1, P3 ;  /* 0x0000000700037c11 */ /* 0x040fe200098f0eff */
[----:B-1----:R-:W-:-:S04]  /*0850*/  IMAD.WIDE R12, R0, 0x4, R12 ;  /* 0x00000004000c7825 */ /* 0x002fc800078e020c */
[----:B------:R0:W-:Y:S01]  /*0860*/  @!P0 STG.E.U16 desc[UR4][R2.64], R5 ;  /* 0x0000000502008986 */ /* 0x0001e2000c101504 */
[----:B--2---:R-:W-:Y:S01]  /*0870*/  FFMA R8, R8, R16, R15 ;  /* 0x0000001008087223 */ /* 0x004fe2000000000f */
[----:B------:R-:W-:-:S04]  /*0880*/  FFMA R11, R11, R17, R14 ;  /* 0x000000110b0b7223 */ /* 0x000fc8000000000e */
[C---:B------:R-:W-:Y:S02]  /*0890*/  FSETP.GEU.AND P1, PT, R8.reuse, RZ, PT ;  /* 0x000000ff0800720b */ /* 0x040fe40003f2e000 */
[C---:B------:R-:W-:Y:S02]  /*08a0*/  FSETP.GEU.AND P2, PT, R11.reuse, RZ, PT ;  /* 0x000000ff0b00720b */ /* 0x040fe40003f4e000 */
[----:B------:R-:W-:Y:S02]  /*08b0*/  FSEL R8, R8, RZ, P1 ;  /* 0x000000ff08087208 */ /* 0x000fe40000800000 */
[----:B------:R-:W-:Y:S01]  /*08c0*/  FSEL R9, R11, RZ, P2 ;  /* 0x000000ff0b097208 */ /* 0x000fe20001000000 */
[----:B0-----:R-:W-:Y:S08]  /*08d0*/  @P0 EXIT ;  /* 0x000000000000094d */ /* 0x001ff00003800000 */
[----:B------:R-:W-:Y:S01]  /*08e0*/  STG.E.64 desc[UR4][R12.64], R8 ;  /* 0x000000080c007986 */ /* 0x000fe2000c101b04 */
[----:B------:R-:W-:Y:S05]  /*08f0*/  EXIT ;  /* 0x000000000000794d */ /* 0x000fea0003800000 */
.L_x_0:
[----:B------:R-:W-:-:S00]  /*0900*/  BRA `(.L_x_0) ;  /* 0xfffffffc00fc7947 */ /* 0x000fc0000383ffff */
[----:B------:R-:W-:-:S00]  /*0910*/  NOP ;  /* 0x0000000000007918 */ /* 0x000fc00000000000 */
        /* <DEDUP_REMOVED lines=14> */
.L_x_1:


//--------------------- .nv.global.init           --------------------------
	.section	.nv.global.init,"aw",@progbits
.nv.global.init:
	.type		_$_str,@object
	.size		_$_str,(_$_str_$_2 - _$_str)
_$_str:
        /*0000*/ 	.byte	0x5f, 0x5f, 0x43, 0x55, 0x44, 0x41, 0x5f, 0x46, 0x54, 0x5a, 0x00
	.type		_$_str_$_2,@object
	.size		_$_str_$_2,(.L_1 - _$_str_$_2)
_$_str_$_2:
        /*000b*/ 	.byte	0x5f, 0x5f, 0x43, 0x55, 0x44, 0x41, 0x5f, 0x50, 0x52, 0x45, 0x43, 0x5f, 0x53, 0x51, 0x52, 0x54
        /*001b*/ 	.byte	0x00
.L_1:


//--------------------- .nv.constant0.triton_poi_fused__native_batch_norm_legit_no_training_max_pool2d_with_indices_relu_26 --------------------------
	.section	.nv.constant0.triton_poi_fused__native_batch_norm_legit_no_training_max_pool2d_with_indices_relu_26,"a",@progbits
	.sectionflags	@""
	.align	4
.nv.constant0.triton_poi_fused__native_batch_norm_legit_no_training_max_pool2d_with_indices_relu_26:
	.zero		588
